	.headerflags	@"EF_CUDA_TEXMODE_UNIFIED EF_CUDA_64BIT_ADDRESS EF_CUDA_ACCELERATORS EF_CUDA_SM90 EF_CUDA_VIRTUAL_SM(EF_CUDA_SM90)"
	.elftype	@"ET_EXEC"


//--------------------- .nv.info                  --------------------------
	.section	.nv.info,"",@"SHT_CUDA_INFO"
	.align	4


	//----- nvinfo : EIATTR_REGCOUNT
	.align		4
        /*0000*/ 	.byte	0x04, 0x2f
        /*0002*/ 	.short	(.L_1 - .L_0)
	.align		4
.L_0:
        /*0004*/ 	.word	index@(triton_poi_fused__to_copy_add_arange_mul_41)
        /*0008*/ 	.word	0x00000009


	//----- nvinfo : EIATTR_MIN_STACK_SIZE
	.align		4
.L_1:
        /*000c*/ 	.byte	0x04, 0x12
        /*000e*/ 	.short	(.L_3 - .L_2)
	.align		4
.L_2:
        /*0010*/ 	.word	index@(triton_poi_fused__to_copy_add_arange_mul_41)
        /*0014*/ 	.word	0x00000000


	//----- nvinfo : EIATTR_FRAME_SIZE
	.align		4
.L_3:
        /*0018*/ 	.byte	0x04, 0x11
        /*001a*/ 	.short	(.L_5 - .L_4)
	.align		4
.L_4:
        /*001c*/ 	.word	index@(triton_poi_fused__to_copy_add_arange_mul_41)
        /*0020*/ 	.word	0x00000000


	//----- nvinfo : EIATTR_MIN_STACK_SIZE
	.align		4
.L_5:
        /*0024*/ 	.byte	0x04, 0x12
        /*0026*/ 	.short	(.L_7 - .L_6)
	.align		4
.L_6:
        /*0028*/ 	.word	index@(triton_poi_fused__to_copy_add_arange_mul_41)
        /*002c*/ 	.word	0x00000000
.L_7:


//--------------------- .nv.info.triton_poi_fused__to_copy_add_arange_mul_41 --------------------------
	.section	.nv.info.triton_poi_fused__to_copy_add_arange_mul_41,"",@"SHT_CUDA_INFO"
	.sectionflags	@""
	.align	4


	//----- nvinfo : EIATTR_CUDA_API_VERSION
	.align		4
        /*0000*/ 	.byte	0x04, 0x37
        /*0002*/ 	.short	(.L_9 - .L_8)
.L_8:
        /*0004*/ 	.word	0x0000007c


	//----- nvinfo : EIATTR_KPARAM_INFO
	.align		4
.L_9:
        /*0008*/ 	.byte	0x04, 0x17
        /*000a*/ 	.short	(.L_11 - .L_10)
.L_10:
        /*000c*/ 	.word	0x00000000
        /*0010*/ 	.short	0x0001
        /*0012*/ 	.short	0x0008
        /*0014*/ 	.byte	0x00, 0xf0, 0x11, 0x00


	//----- nvinfo : EIATTR_KPARAM_INFO
	.align		4
.L_11:
        /*0018*/ 	.byte	0x04, 0x17
        /*001a*/ 	.short	(.L_13 - .L_12)
.L_12:
        /*001c*/ 	.word	0x00000000
        /*0020*/ 	.short	0x0000
        /*0022*/ 	.short	0x0000
        /*0024*/ 	.byte	0x00, 0xf4, 0x21, 0x00


	//----- nvinfo : EIATTR_SPARSE_MMA_MASK
	.align		4
.L_13:
        /*0028*/ 	.byte	0x03, 0x50
        /*002a*/ 	.short	0x0000


	//----- nvinfo : EIATTR_MAXREG_COUNT
	.align		4
        /*002c*/ 	.byte	0x03, 0x1b
        /*002e*/ 	.short	0x00ff


	//----- nvinfo : EIATTR_EXIT_INSTR_OFFSETS
	.align		4
        /*0030*/ 	.byte	0x04, 0x1c
        /*0032*/ 	.short	(.L_15 - .L_14)


	//   ....[0]....
.L_14:
        /*0034*/ 	.word	0x000000d0


	//   ....[1]....
        /*0038*/ 	.word	0x00000100


	//----- nvinfo : EIATTR_REQNTID
	.align		4
.L_15:
        /*003c*/ 	.byte	0x04, 0x10
        /*003e*/ 	.short	(.L_17 - .L_16)
.L_16:
        /*0040*/ 	.word	0x00000020
        /*0044*/ 	.word	0x00000001
        /*0048*/ 	.word	0x00000001


	//----- nvinfo : EIATTR_CBANK_PARAM_SIZE
	.align		4
.L_17:
        /*004c*/ 	.byte	0x03, 0x19
        /*004e*/ 	.short	0x000c


	//----- nvinfo : EIATTR_PARAM_CBANK
	.align		4
        /*0050*/ 	.byte	0x04, 0x0a
        /*0052*/ 	.short	(.L_19 - .L_18)
	.align		4
.L_18:
        /*0054*/ 	.word	index@(.nv.constant0.triton_poi_fused__to_copy_add_arange_mul_41)
        /*0058*/ 	.short	0x0210
        /*005a*/ 	.short	0x000c


	//----- nvinfo : EIATTR_SW_WAR
	.align		4
.L_19:
        /*005c*/ 	.byte	0x04, 0x36
        /*005e*/ 	.short	(.L_21 - .L_20)
.L_20:
        /*0060*/ 	.word	0x00000008
.L_21:


//--------------------- .nv.callgraph             --------------------------
	.section	.nv.callgraph,"",@"SHT_CUDA_CALLGRAPH"
	.align	4
	.sectionentsize	8
	.align		4
        /*0000*/ 	.word	0x00000000
	.align		4
        /*0004*/ 	.word	0xffffffff
	.align		4
        /*0008*/ 	.word	0x00000000
	.align		4
        /*000c*/ 	.word	0xfffffffe
	.align		4
        /*0010*/ 	.word	0x00000000
	.align		4
        /*0014*/ 	.word	0xfffffffd
	.align		4
        /*0018*/ 	.word	0x00000000
	.align		4
        /*001c*/ 	.word	0xfffffffc


//--------------------- .text.triton_poi_fused__to_copy_add_arange_mul_41 --------------------------
	.section	.text.triton_poi_fused__to_copy_add_arange_mul_41,"ax",@progbits
	.align	128
        .global         triton_poi_fused__to_copy_add_arange_mul_41
        .type           triton_poi_fused__to_copy_add_arange_mul_41,@function
        .size           triton_poi_fused__to_copy_add_arange_mul_41,(.L_x_1 - triton_poi_fused__to_copy_add_arange_mul_41)
        .other          triton_poi_fused__to_copy_add_arange_mul_41,@"STO_CUDA_ENTRY STV_DEFAULT"
triton_poi_fused__to_copy_add_arange_mul_41:
.text.triton_poi_fused__to_copy_add_arange_mul_41:
[----:B------:R-:W0:Y:S02]  /*0000*/  LDC R1, c[0x0][0x28] ;  /* 0x00000a00ff017b82 */ /* 0x000e240000000800 */
[----:B------:R-:W1:Y:S01]  /*0010*/  S2R R6, SR_TID.X ;  /* 0x0000000000067919 */ /* 0x000e620000002100 */
[----:B------:R-:W2:Y:S01]  /*0020*/  LDC.64 R2, c[0x0][0x210] ;  /* 0x00008400ff027b82 */ /* 0x000ea20000000a00 */
[----:B------:R-:W3:Y:S01]  /*0030*/  S2R R5, SR_CTAID.X ;  /* 0x0000000000057919 */ /* 0x000ee20000002500 */
[C---:B-1----:R-:W-:Y:S02]  /*0040*/  LOP3.LUT R0, R6.reuse, 0x1, RZ, 0xc0, !PT ;  /* 0x0000000106007812 */ /* 0x042fe400078ec0ff */
[----:B------:R-:W-:-:S03]  /*0050*/  LOP3.LUT P0, RZ, R6, 0x1e, RZ, 0xc0, !PT ;  /* 0x0000001e06ff7812 */ /* 0x000fc6000780c0ff */
[----:B---3--:R-:W-:-:S04]  /*0060*/  IMAD R5, R5, 0x2, R0 ;  /* 0x0000000205057824 */ /* 0x008fc800078e0200 */
[C---:B--2---:R-:W-:Y:S01]  /*0070*/  IMAD.WIDE R2, R5.reuse, 0x8, R2 ;  /* 0x0000000805027825 */ /* 0x044fe200078e0202 */
[----:B------:R-:W-:Y:S02]  /*0080*/  I2FP.F32.S32 R0, R5 ;  /* 0x0000000500007245 */ /* 0x000fe40000201400 */
[----:B------:R-:W-:-:S03]  /*0090*/  ISETP.LT.AND P0, PT, R5, 0x2, !P0 ;  /* 0x000000020500780c */ /* 0x000fc60004701270 */
[----:B------:R-:W-:-:S04]  /*00a0*/  FMUL R0, R0, 0.5 ;  /* 0x3f00000000007820 */ /* 0x000fc80000400000 */
[----:B------:R-:W1:Y:S02]  /*00b0*/  F2I.TRUNC.NTZ R4, R0 ;  /* 0x0000000000047305 */ /* 0x000e64000020f100 */
[----:B-1----:R-:W-:-:S04]  /*00c0*/  SHF.R.S32.HI R5, RZ, 0x1f, R4 ;  /* 0x0000001fff057819 */ /* 0x002fc80000011404 */
[----:B------:R-:W-:Y:S05]  /*00d0*/  @!P0 EXIT ;  /* 0x000000000000894d */ /* 0x000fea0003800000 */
[----:B------:R-:W-:Y:S02]  /*00e0*/  ULDC.64 UR4, c[0x0][0x208] ;  /* 0x0000820000047ab9 */ /* 0x000fe40000000a00 */
[----:B------:R-:W-:Y:S01]  /*00f0*/  STG.E.64 desc[UR4][R2.64], R4 ;  /* 0x0000000402007986 */ /* 0x000fe2000c101b04 */
[----:B------:R-:W-:Y:S05]  /*0100*/  EXIT ;  /* 0x000000000000794d */ /* 0x000fea0003800000 */
.L_x_0:
[----:B------:R-:W-:-:S00]  /*0110*/  BRA `(.L_x_0) ;  /* 0xfffffffc00fc7947 */ /* 0x000fc0000383ffff */
[----:B------:R-:W-:-:S00]  /*0120*/  NOP ;  /* 0x0000000000007918 */ /* 0x000fc00000000000 */
        /* <DEDUP_REMOVED lines=13> */
.L_x_1:


//--------------------- .nv.constant0.triton_poi_fused__to_copy_add_arange_mul_41 --------------------------
	.section	.nv.constant0.triton_poi_fused__to_copy_add_arange_mul_41,"a",@progbits
	.sectionflags	@""
	.align	4
.nv.constant0.triton_poi_fused__to_copy_add_arange_mul_41:
	.zero		540
